	.headerflags	@"EF_CUDA_TEXMODE_UNIFIED EF_CUDA_64BIT_ADDRESS EF_CUDA_ACCELERATORS EF_CUDA_SM90 EF_CUDA_VIRTUAL_SM(EF_CUDA_SM90)"
	.elftype	@"ET_EXEC"


//--------------------- .nv.info                  --------------------------
	.section	.nv.info,"",@"SHT_CUDA_INFO"
	.align	4


	//----- nvinfo : EIATTR_REGCOUNT
	.align		4
        /*0000*/ 	.byte	0x04, 0x2f
        /*0002*/ 	.short	(.L_1 - .L_0)
	.align		4
.L_0:
        /*0004*/ 	.word	index@(triton_poi_fused_convolution_5)
        /*0008*/ 	.word	0x00000020


	//----- nvinfo : EIATTR_MIN_STACK_SIZE
	.align		4
.L_1:
        /*000c*/ 	.byte	0x04, 0x12
        /*000e*/ 	.short	(.L_3 - .L_2)
	.align		4
.L_2:
        /*0010*/ 	.word	index@(triton_poi_fused_convolution_5)
        /*0014*/ 	.word	0x00000000


	//----- nvinfo : EIATTR_FRAME_SIZE
	.align		4
.L_3:
        /*0018*/ 	.byte	0x04, 0x11
        /*001a*/ 	.short	(.L_5 - .L_4)
	.align		4
.L_4:
        /*001c*/ 	.word	index@(triton_poi_fused_convolution_5)
        /*0020*/ 	.word	0x00000000


	//----- nvinfo : EIATTR_MIN_STACK_SIZE
	.align		4
.L_5:
        /*0024*/ 	.byte	0x04, 0x12
        /*0026*/ 	.short	(.L_7 - .L_6)
	.align		4
.L_6:
        /*0028*/ 	.word	index@(triton_poi_fused_convolution_5)
        /*002c*/ 	.word	0x00000000
.L_7:


//--------------------- .nv.info.triton_poi_fused_convolution_5 --------------------------
	.section	.nv.info.triton_poi_fused_convolution_5,"",@"SHT_CUDA_INFO"
	.sectionflags	@""
	.align	4


	//----- nvinfo : EIATTR_CUDA_API_VERSION
	.align		4
        /*0000*/ 	.byte	0x04, 0x37
        /*0002*/ 	.short	(.L_9 - .L_8)
.L_8:
        /*0004*/ 	.word	0x0000007c


	//----- nvinfo : EIATTR_KPARAM_INFO
	.align		4
.L_9:
        /*0008*/ 	.byte	0x04, 0x17
        /*000a*/ 	.short	(.L_11 - .L_10)
.L_10:
        /*000c*/ 	.word	0x00000000
        /*0010*/ 	.short	0x0004
        /*0012*/ 	.short	0x001c
        /*0014*/ 	.byte	0x00, 0xf0, 0x11, 0x00


	//----- nvinfo : EIATTR_KPARAM_INFO
	.align		4
.L_11:
        /*0018*/ 	.byte	0x04, 0x17
        /*001a*/ 	.short	(.L_13 - .L_12)
.L_12:
        /*001c*/ 	.word	0x00000000
        /*0020*/ 	.short	0x0003
        /*0022*/ 	.short	0x0018
        /*0024*/ 	.byte	0x00, 0xf0, 0x11, 0x00


	//----- nvinfo : EIATTR_KPARAM_INFO
	.align		4
.L_13:
        /*0028*/ 	.byte	0x04, 0x17
        /*002a*/ 	.short	(.L_15 - .L_14)
.L_14:
        /*002c*/ 	.word	0x00000000
        /*0030*/ 	.short	0x0002
        /*0032*/ 	.short	0x0010
        /*0034*/ 	.byte	0x00, 0xf4, 0x21, 0x00


	//----- nvinfo : EIATTR_KPARAM_INFO
	.align		4
.L_15:
        /*0038*/ 	.byte	0x04, 0x17
        /*003a*/ 	.short	(.L_17 - .L_16)
.L_16:
        /*003c*/ 	.word	0x00000000
        /*0040*/ 	.short	0x0001
        /*0042*/ 	.short	0x0008
        /*0044*/ 	.byte	0x00, 0xf4, 0x21, 0x00


	//----- nvinfo : EIATTR_KPARAM_INFO
	.align		4
.L_17:
        /*0048*/ 	.byte	0x04, 0x17
        /*004a*/ 	.short	(.L_19 - .L_18)
.L_18:
        /*004c*/ 	.word	0x00000000
        /*0050*/ 	.short	0x0000
        /*0052*/ 	.short	0x0000
        /*0054*/ 	.byte	0x00, 0xf4, 0x21, 0x00


	//----- nvinfo : EIATTR_SPARSE_MMA_MASK
	.align		4
.L_19:
        /*0058*/ 	.byte	0x03, 0x50
        /*005a*/ 	.short	0x0000


	//----- nvinfo : EIATTR_MAXREG_COUNT
	.align		4
        /*005c*/ 	.byte	0x03, 0x1b
        /*005e*/ 	.short	0x00ff


	//----- nvinfo : EIATTR_EXIT_INSTR_OFFSETS
	.align		4
        /*0060*/ 	.byte	0x04, 0x1c
        /*0062*/ 	.short	(.L_21 - .L_20)


	//   ....[0]....
.L_20:
        /*0064*/ 	.word	0x000005d0


	//   ....[1]....
        /*0068*/ 	.word	0x00000620


	//----- nvinfo : EIATTR_REQNTID
	.align		4
.L_21:
        /*006c*/ 	.byte	0x04, 0x10
        /*006e*/ 	.short	(.L_23 - .L_22)
.L_22:
        /*0070*/ 	.word	0x00000080
        /*0074*/ 	.word	0x00000001
        /*0078*/ 	.word	0x00000001


	//----- nvinfo : EIATTR_CBANK_PARAM_SIZE
	.align		4
.L_23:
        /*007c*/ 	.byte	0x03, 0x19
        /*007e*/ 	.short	0x0020


	//----- nvinfo : EIATTR_PARAM_CBANK
	.align		4
        /*0080*/ 	.byte	0x04, 0x0a
        /*0082*/ 	.short	(.L_25 - .L_24)
	.align		4
.L_24:
        /*0084*/ 	.word	index@(.nv.constant0.triton_poi_fused_convolution_5)
        /*0088*/ 	.short	0x0210
        /*008a*/ 	.short	0x0020


	//----- nvinfo : EIATTR_SW_WAR
	.align		4
.L_25:
        /*008c*/ 	.byte	0x04, 0x36
        /*008e*/ 	.short	(.L_27 - .L_26)
.L_26:
        /*0090*/ 	.word	0x00000008
.L_27:


//--------------------- .nv.callgraph             --------------------------
	.section	.nv.callgraph,"",@"SHT_CUDA_CALLGRAPH"
	.align	4
	.sectionentsize	8
	.align		4
        /*0000*/ 	.word	0x00000000
	.align		4
        /*0004*/ 	.word	0xffffffff
	.align		4
        /*0008*/ 	.word	0x00000000
	.align		4
        /*000c*/ 	.word	0xfffffffe
	.align		4
        /*0010*/ 	.word	0x00000000
	.align		4
        /*0014*/ 	.word	0xfffffffd
	.align		4
        /*0018*/ 	.word	0x00000000
	.align		4
        /*001c*/ 	.word	0xfffffffc


//--------------------- .text.triton_poi_fused_convolution_5 --------------------------
	.section	.text.triton_poi_fused_convolution_5,"ax",@progbits
	.sectionflags	@"SHF_BARRIERS=1"
	.align	128
        .global         triton_poi_fused_convolution_5
        .type           triton_poi_fused_convolution_5,@function
        .size           triton_poi_fused_convolution_5,(.L_x_1 - triton_poi_fused_convolution_5)
        .other          triton_poi_fused_convolution_5,@"STO_CUDA_ENTRY STV_DEFAULT"
triton_poi_fused_convolution_5:
.text.triton_poi_fused_convolution_5:
[----:B------:R-:W0:Y:S01]  /*0000*/  LDC R1, c[0x0][0x28] ;  /* 0x00000a00ff017b82 */ /* 0x000e220000000800 */
[----:B------:R-:W1:Y:S07]  /*0010*/  S2R R3, SR_TID.X ;  /* 0x0000000000037919 */ /* 0x000e6e0000002100 */
[----:B------:R-:W2:Y:S01]  /*0020*/  LDC.64 R6, c[0x0][0x218] ;  /* 0x00008600ff067b82 */ /* 0x000ea20000000a00 */
[----:B------:R-:W-:Y:S01]  /*0030*/  HFMA2.MMA R14, -RZ, RZ, 0, 0 ;  /* 0x00000000ff0e7435 */ /* 0x000fe200000001ff */
[----:B------:R-:W-:Y:S01]  /*0040*/  CS2R R10, SRZ ;  /* 0x00000000000a7805 */ /* 0x000fe2000001ff00 */
[----:B------:R-:W3:Y:S01]  /*0050*/  S2R R21, SR_CTAID.Y ;  /* 0x0000000000157919 */ /* 0x000ee20000002600 */
[----:B------:R-:W-:Y:S01]  /*0060*/  ULDC.64 UR6, c[0x0][0x208] ;  /* 0x0000820000067ab9 */ /* 0x000fe20000000a00 */
[----:B------:R-:W4:Y:S03]  /*0070*/  S2R R0, SR_CTAID.X ;  /* 0x0000000000007919 */ /* 0x000f260000002500 */
[----:B------:R-:W5:Y:S01]  /*0080*/  LDC.64 R4, c[0x0][0x210] ;  /* 0x00008400ff047b82 */ /* 0x000f620000000a00 */
[----:B-1----:R-:W-:Y:S01]  /*0090*/  IMAD.SHL.U32 R13, R3, 0x4, RZ ;  /* 0x00000004030d7824 */ /* 0x002fe200078e00ff */
[----:B---3--:R-:W-:-:S04]  /*00a0*/  SHF.R.S32.HI R12, RZ, 0x1f, R21 ;  /* 0x0000001fff0c7819 */ /* 0x008fc80000011415 */
[----:B------:R-:W-:Y:S01]  /*00b0*/  LOP3.LUT R13, R13, 0x1fc, RZ, 0xc0, !PT ;  /* 0x000001fc0d0d7812 */ /* 0x000fe200078ec0ff */
[----:B----4-:R-:W-:Y:S01]  /*00c0*/  IMAD.SHL.U32 R0, R0, 0x400, RZ ;  /* 0x0000040000007824 */ /* 0x010fe200078e00ff */
[----:B------:R-:W-:Y:S02]  /*00d0*/  LEA.HI R12, R12, R21, RZ, 0x5 ;  /* 0x000000150c0c7211 */ /* 0x000fe400078f28ff */
[C---:B------:R-:W-:Y:S02]  /*00e0*/  ISETP.GE.AND P0, PT, R21.reuse, 0x80, PT ;  /* 0x000000801500780c */ /* 0x040fe40003f06270 */
[----:B------:R-:W-:Y:S02]  /*00f0*/  LOP3.LUT R8, R0, R13, RZ, 0xfc, !PT ;  /* 0x0000000d00087212 */ /* 0x000fe400078efcff */
[----:B------:R-:W-:Y:S02]  /*0100*/  LOP3.LUT R2, R12, 0xffffffe0, RZ, 0xc0, !PT ;  /* 0xffffffe00c027812 */ /* 0x000fe400078ec0ff */
[----:B------:R-:W-:Y:S01]  /*0110*/  ISETP.LT.AND P1, PT, R8, 0x240, !P0 ;  /* 0x000002400800780c */ /* 0x000fe20004721270 */
[C---:B------:R-:W-:Y:S01]  /*0120*/  IMAD R17, R21.reuse, 0x240, R8 ;  /* 0x0000024015117824 */ /* 0x040fe200078e0208 */
[----:B------:R-:W-:Y:S01]  /*0130*/  LOP3.LUT R9, R0, 0x200, R13, 0xfe, !PT ;  /* 0x0000020000097812 */ /* 0x000fe200078efe0d */
[----:B------:R-:W-:-:S02]  /*0140*/  IMAD.IADD R2, R21, 0x1, -R2 ;  /* 0x0000000115027824 */ /* 0x000fc400078e0a02 */
[----:B-----5:R-:W-:Y:S01]  /*0150*/  IMAD.WIDE R16, R17, 0x4, R4 ;  /* 0x0000000411107825 */ /* 0x020fe200078e0204 */
[----:B------:R-:W-:-:S03]  /*0160*/  ISETP.LT.AND P2, PT, R9, 0x240, !P0 ;  /* 0x000002400900780c */ /* 0x000fc60004741270 */
[----:B------:R-:W-:Y:S01]  /*0170*/  IMAD R21, R21, 0x240, R9 ;  /* 0x0000024015157824 */ /* 0x000fe200078e0209 */
[----:B------:R-:W-:Y:S01]  /*0180*/  CS2R R8, SRZ ;  /* 0x0000000000087805 */ /* 0x000fe2000001ff00 */
[----:B--2---:R-:W-:-:S05]  /*0190*/  IMAD.WIDE R18, R2, 0x4, R6 ;  /* 0x0000000402127825 */ /* 0x004fca00078e0206 */
[----:B------:R1:W2:Y:S01]  /*01a0*/  @!P0 LDG.E.EL R14, desc[UR6][R18.64] ;  /* 0x00000006120e8981 */ /* 0x0002a2000c2e1900 */
[----:B------:R-:W-:-:S03]  /*01b0*/  IMAD.WIDE R20, R21, 0x4, R4 ;  /* 0x0000000415147825 */ /* 0x000fc600078e0204 */
[----:B------:R-:W2:Y:S01]  /*01c0*/  @P1 LDG.E.EL.128 R8, desc[UR6][R16.64] ;  /* 0x0000000610081981 */ /* 0x000ea2000c2e1d00 */
[----:B------:R-:W-:Y:S02]  /*01d0*/  CS2R R4, SRZ ;  /* 0x0000000000047805 */ /* 0x000fe4000001ff00 */
[----:B------:R-:W-:-:S06]  /*01e0*/  CS2R R6, SRZ ;  /* 0x0000000000067805 */ /* 0x000fcc000001ff00 */
[----:B------:R-:W3:Y:S01]  /*01f0*/  @P2 LDG.E.EL.128 R4, desc[UR6][R20.64] ;  /* 0x0000000614042981 */ /* 0x000ee2000c2e1d00 */
[----:B------:R-:W4:Y:S01]  /*0200*/  S2UR UR5, SR_CgaCtaId ;  /* 0x00000000000579c3 */ /* 0x000f220000008800 */
[----:B------:R-:W-:Y:S01]  /*0210*/  UMOV UR4, 0x400 ;  /* 0x0000040000047882 */ /* 0x000fe20000000000 */
[----:B------:R-:W-:Y:S02]  /*0220*/  LOP3.LUT R15, R3, 0x7f, RZ, 0xc0, !PT ;  /* 0x0000007f030f7812 */ /* 0x000fe400078ec0ff */
[----:B------:R-:W-:Y:S02]  /*0230*/  LOP3.LUT R3, R0, 0x7f, R3, 0xf8, !PT ;  /* 0x0000007f00037812 */ /* 0x000fe400078ef803 */
[----:B------:R-:W-:Y:S02]  /*0240*/  ISETP.LT.AND P1, PT, R0, RZ, !P0 ;  /* 0x000000ff0000720c */ /* 0x000fe40004721270 */
[C---:B------:R-:W-:Y:S02]  /*0250*/  LOP3.LUT R0, R3.reuse, 0x80, RZ, 0xfc, !PT ;  /* 0x0000008003007812 */ /* 0x040fe400078efcff */
[----:B------:R-:W-:-:S02]  /*0260*/  ISETP.LT.AND P5, PT, R3, 0x240, !P0 ;  /* 0x000002400300780c */ /* 0x000fc400047a1270 */
[----:B------:R-:W-:Y:S01]  /*0270*/  ISETP.LT.AND P4, PT, R0, 0x240, !P0 ;  /* 0x000002400000780c */ /* 0x000fe20004781270 */
[----:B----4-:R-:W-:-:S06]  /*0280*/  UPRMT UR4, UR5, 0x654, UR4 ;  /* 0x0000065405047896 */ /* 0x010fcc0008000004 */
[----:B-1----:R-:W-:Y:S02]  /*0290*/  LEA R18, R13, UR4, 0x2 ;  /* 0x000000040d127c11 */ /* 0x002fe4000f8e10ff */
[----:B------:R-:W-:Y:S01]  /*02a0*/  LEA R13, R15, UR4, 0x2 ;  /* 0x000000040f0d7c11 */ /* 0x000fe2000f8e10ff */
[C---:B--2---:R-:W-:Y:S01]  /*02b0*/  FADD R8, R14.reuse, R8 ;  /* 0x000000080e087221 */ /* 0x044fe20000000000 */
[C---:B------:R-:W-:Y:S01]  /*02c0*/  FADD R9, R14.reuse, R9 ;  /* 0x000000090e097221 */ /* 0x040fe20000000000 */
[C---:B------:R-:W-:Y:S01]  /*02d0*/  FADD R10, R14.reuse, R10 ;  /* 0x0000000a0e0a7221 */ /* 0x040fe20000000000 */
[----:B------:R-:W-:-:S05]  /*02e0*/  FADD R11, R14, R11 ;  /* 0x0000000b0e0b7221 */ /* 0x000fca0000000000 */
[----:B------:R1:W-:Y:S01]  /*02f0*/  STS.128 [R18], R8 ;  /* 0x0000000812007388 */ /* 0x0003e20000000c00 */
[C---:B---3--:R-:W-:Y:S01]  /*0300*/  FADD R4, R14.reuse, R4 ;  /* 0x000000040e047221 */ /* 0x048fe20000000000 */
[C---:B------:R-:W-:Y:S01]  /*0310*/  FADD R5, R14.reuse, R5 ;  /* 0x000000050e057221 */ /* 0x040fe20000000000 */
[C---:B------:R-:W-:Y:S01]  /*0320*/  FADD R6, R14.reuse, R6 ;  /* 0x000000060e067221 */ /* 0x040fe20000000000 */
[----:B------:R-:W-:Y:S01]  /*0330*/  BAR.SYNC.DEFER_BLOCKING 0x0 ;  /* 0x0000000000007b1d */ /* 0x000fe20000010000 */
[----:B------:R-:W-:-:S07]  /*0340*/  FADD R7, R14, R7 ;  /* 0x000000070e077221 */ /* 0x000fce0000000000 */
[----:B------:R-:W2:Y:S01]  /*0350*/  LDC.64 R14, c[0x0][0x220] ;  /* 0x00008800ff0e7b82 */ /* 0x000ea20000000a00 */
[----:B-1----:R-:W-:Y:S02]  /*0360*/  SHF.R.S32.HI R11, RZ, 0x5, R12 ;  /* 0x00000005ff0b7819 */ /* 0x002fe4000001140c */
[----:B------:R-:W-:-:S03]  /*0370*/  LOP3.LUT R12, R3, 0x200, RZ, 0xfc, !PT ;  /* 0x00000200030c7812 */ /* 0x000fc600078efcff */
[----:B------:R-:W-:Y:S01]  /*0380*/  IMAD R21, R11, 0x4800, R2 ;  /* 0x000048000b157824 */ /* 0x000fe200078e0202 */
[----:B------:R-:W-:-:S03]  /*0390*/  LOP3.LUT R11, R3, 0x180, RZ, 0xfc, !PT ;  /* 0x00000180030b7812 */ /* 0x000fc600078efcff */
[--C-:B------:R-:W-:Y:S01]  /*03a0*/  IMAD R27, R12, 0x20, R21.reuse ;  /* 0x000000200c1b7824 */ /* 0x100fe200078e0215 */
[C---:B------:R-:W-:Y:S01]  /*03b0*/  ISETP.LT.AND P2, PT, R11.reuse, 0x240, !P0 ;  /* 0x000002400b00780c */ /* 0x040fe20004741270 */
[----:B------:R-:W-:Y:S01]  /*03c0*/  IMAD R25, R11, 0x20, R21 ;  /* 0x000000200b197824 */ /* 0x000fe200078e0215 */
[----:B------:R-:W1:Y:S04]  /*03d0*/  LDS R19, [R13] ;  /* 0x000000000d137984 */ /* 0x000e680000000800 */
[----:B------:R-:W3:Y:S01]  /*03e0*/  LDS R20, [R13+0x200] ;  /* 0x000200000d147984 */ /* 0x000ee20000000800 */
[----:B--2---:R-:W-:-:S03]  /*03f0*/  IMAD.WIDE R24, R25, 0x4, R14 ;  /* 0x0000000419187825 */ /* 0x004fc600078e020e */
[----:B------:R-:W2:Y:S01]  /*0400*/  LDS R17, [R13+0x400] ;  /* 0x000400000d117984 */ /* 0x000ea20000000800 */
[----:B------:R-:W-:-:S03]  /*0410*/  IMAD.WIDE R26, R27, 0x4, R14 ;  /* 0x000000041b1a7825 */ /* 0x000fc600078e020e */
[----:B------:R-:W4:Y:S01]  /*0420*/  LDS R16, [R13+0x600] ;  /* 0x000600000d107984 */ /* 0x000f220000000800 */
[----:B------:R-:W-:Y:S06]  /*0430*/  BAR.SYNC.DEFER_BLOCKING 0x0 ;  /* 0x0000000000007b1d */ /* 0x000fec0000010000 */
[----:B------:R5:W-:Y:S02]  /*0440*/  STS.128 [R18], R4 ;  /* 0x0000000412007388 */ /* 0x000be40000000c00 */
[----:B------:R-:W-:Y:S01]  /*0450*/  BAR.SYNC.DEFER_BLOCKING 0x0 ;  /* 0x0000000000007b1d */ /* 0x000fe20000010000 */
[C---:B-----5:R-:W-:Y:S01]  /*0460*/  LOP3.LUT R6, R3.reuse, 0x100, RZ, 0xfc, !PT ;  /* 0x0000010003067812 */ /* 0x060fe200078efcff */
[----:B------:R-:W-:-:S02]  /*0470*/  IMAD R7, R3, 0x20, R21 ;  /* 0x0000002003077824 */ /* 0x000fc400078e0215 */
[----:B------:R-:W-:Y:S01]  /*0480*/  IMAD R5, R0, 0x20, R21 ;  /* 0x0000002000057824 */ /* 0x000fe200078e0215 */
[----:B------:R-:W-:Y:S01]  /*0490*/  ISETP.LT.AND P3, PT, R6, 0x240, !P0 ;  /* 0x000002400600780c */ /* 0x000fe20004761270 */
[--C-:B------:R-:W-:Y:S01]  /*04a0*/  IMAD.WIDE R2, R7, 0x4, R14.reuse ;  /* 0x0000000407027825 */ /* 0x100fe200078e020e */
[----:B------:R-:W-:Y:S02]  /*04b0*/  ISETP.LT.AND P0, PT, R12, 0x240, !P0 ;  /* 0x000002400c00780c */ /* 0x000fe40004701270 */
[----:B------:R-:W-:Y:S01]  /*04c0*/  LEA R23, R6, R21, 0x5 ;  /* 0x0000001506177211 */ /* 0x000fe200078e28ff */
[----:B------:R-:W-:Y:S01]  /*04d0*/  IMAD.WIDE R4, R5, 0x4, R14 ;  /* 0x0000000405047825 */ /* 0x000fe200078e020e */
[----:B------:R-:W-:Y:S01]  /*04e0*/  IADD3 R29, R7, 0x5000, RZ ;  /* 0x00005000071d7810 */ /* 0x000fe20007ffe0ff */
[----:B------:R-:W5:Y:S02]  /*04f0*/  LDS R10, [R13] ;  /* 0x000000000d0a7984 */ /* 0x000f640000000800 */
[----:B------:R-:W-:-:S02]  /*0500*/  VIADD R11, R7, 0x6000 ;  /* 0x00006000070b7836 */ /* 0x000fc40000000000 */
[--C-:B------:R-:W-:Y:S01]  /*0510*/  IMAD.WIDE R22, R23, 0x4, R14.reuse ;  /* 0x0000000417167825 */ /* 0x100fe200078e020e */
[----:B------:R-:W5:Y:S03]  /*0520*/  LDS R9, [R13+0x200] ;  /* 0x000200000d097984 */ /* 0x000f660000000800 */
[--C-:B------:R-:W-:Y:S01]  /*0530*/  IMAD.WIDE R28, R29, 0x4, R14.reuse ;  /* 0x000000041d1c7825 */ /* 0x100fe200078e020e */
[----:B------:R-:W5:Y:S04]  /*0540*/  LDS R8, [R13+0x400] ;  /* 0x000400000d087984 */ /* 0x000f680000000800 */
[----:B-1----:R1:W-:Y:S04]  /*0550*/  @P5 STG.E desc[UR6][R2.64], R19 ;  /* 0x0000001302005986 */ /* 0x0023e8000c101906 */
[----:B---3--:R3:W-:Y:S04]  /*0560*/  @P4 STG.E desc[UR6][R4.64], R20 ;  /* 0x0000001404004986 */ /* 0x0087e8000c101906 */
[----:B--2---:R3:W-:Y:S01]  /*0570*/  @P3 STG.E desc[UR6][R22.64], R17 ;  /* 0x0000001116003986 */ /* 0x0047e2000c101906 */
[----:B-1----:R-:W-:-:S03]  /*0580*/  IMAD.WIDE R2, R11, 0x4, R14 ;  /* 0x000000040b027825 */ /* 0x002fc600078e020e */
[----:B----4-:R3:W-:Y:S04]  /*0590*/  @P2 STG.E desc[UR6][R24.64], R16 ;  /* 0x0000001018002986 */ /* 0x0107e8000c101906 */
[----:B-----5:R3:W-:Y:S04]  /*05a0*/  @P0 STG.E desc[UR6][R26.64], R10 ;  /* 0x0000000a1a000986 */ /* 0x0207e8000c101906 */
[----:B0-----:R3:W-:Y:S04]  /*05b0*/  @P1 STG.E desc[UR6][R28.64], R9 ;  /* 0x000000091c001986 */ /* 0x0017e8000c101906 */
[----:B------:R3:W-:Y:S01]  /*05c0*/  @P1 STG.E desc[UR6][R2.64], R8 ;  /* 0x0000000802001986 */ /* 0x0007e2000c101906 */
[----:B------:R-:W-:Y:S05]  /*05d0*/  @!P1 EXIT ;  /* 0x000000000000994d */ /* 0x000fea0003800000 */
[----:B------:R-:W0:Y:S01]  /*05e0*/  LDS R13, [R13+0x600] ;  /* 0x000600000d0d7984 */ /* 0x000e220000000800 */
[----:B------:R-:W-:-:S05]  /*05f0*/  IADD3 R7, R7, 0x7000, RZ ;  /* 0x0000700007077810 */ /* 0x000fca0007ffe0ff */
[----:B------:R-:W-:-:S05]  /*0600*/  IMAD.WIDE R14, R7, 0x4, R14 ;  /* 0x00000004070e7825 */ /* 0x000fca00078e020e */
[----:B0-----:R-:W-:Y:S01]  /*0610*/  STG.E desc[UR6][R14.64], R13 ;  /* 0x0000000d0e007986 */ /* 0x001fe2000c101906 */
[----:B------:R-:W-:Y:S05]  /*0620*/  EXIT ;  /* 0x000000000000794d */ /* 0x000fea0003800000 */
.L_x_0:
[----:B------:R-:W-:-:S00]  /*0630*/  BRA `(.L_x_0) ;  /* 0xfffffffc00fc7947 */ /* 0x000fc0000383ffff */
[----:B------:R-:W-:-:S00]  /*0640*/  NOP ;  /* 0x0000000000007918 */ /* 0x000fc00000000000 */
        /* <DEDUP_REMOVED lines=11> */
.L_x_1:


//--------------------- .nv.shared.triton_poi_fused_convolution_5 --------------------------
	.section	.nv.shared.triton_poi_fused_convolution_5,"aw",@nobits
	.sectionflags	@""
	.align	16
	.zero		1024


//--------------------- .nv.constant0.triton_poi_fused_convolution_5 --------------------------
	.section	.nv.constant0.triton_poi_fused_convolution_5,"a",@progbits
	.sectionflags	@""
	.align	4
.nv.constant0.triton_poi_fused_convolution_5:
	.zero		560
